//
// Generated by NVIDIA NVVM Compiler
//
// Compiler Build ID: CL-36424714
// Cuda compilation tools, release 13.0, V13.0.88
// Based on NVVM 20.0.0
//

.version 9.0
.target sm_100
.address_size 64

	// .globl	_Z10sum01GPU01Pdd

.visible .entry _Z10sum01GPU01Pdd(
	.param .u64 .ptr .align 1 _Z10sum01GPU01Pdd_param_0,
	.param .f64 _Z10sum01GPU01Pdd_param_1
)
{
	.reg .pred 	%p<3>;
	.reg .b32 	%r<2>;
	.reg .b64 	%rd<5>;
	.reg .b64 	%fd<16>;

	ld.param.u64 	%rd2, [_Z10sum01GPU01Pdd_param_0];
	ld.param.f64 	%fd8, [_Z10sum01GPU01Pdd_param_1];
	mov.u32 	%r1, %tid.x;
	mul.f64 	%fd9, %fd8, 0d3F50000000000000;
	cvt.rn.f64.u32 	%fd10, %r1;
	fma.rn.f64 	%fd15, %fd9, %fd10, 0d3FF0000000000000;
	add.f64 	%fd11, %fd9, %fd15;
	add.f64 	%fd2, %fd11, 0dBFF0000000000000;
	setp.geu.f64 	%p1, %fd15, %fd2;
	@%p1 bra 	$L__BB0_4;
	cvta.to.global.u64 	%rd3, %rd2;
	mul.wide.u32 	%rd4, %r1, 8;
	add.s64 	%rd1, %rd3, %rd4;
	ld.global.f64 	%fd14, [%rd1];
$L__BB0_2:
	mul.f64 	%fd12, %fd15, %fd15;
	rcp.rn.f64 	%fd13, %fd12;
	add.f64 	%fd14, %fd13, %fd14;
	add.f64 	%fd15, %fd15, 0d3FF0000000000000;
	setp.lt.f64 	%p2, %fd15, %fd2;
	@%p2 bra 	$L__BB0_2;
	st.global.f64 	[%rd1], %fd14;
$L__BB0_4:
	ret;

}
	// .globl	_Z10sum02GPU01PdS_
.visible .entry _Z10sum02GPU01PdS_(
	.param .u64 .ptr .align 1 _Z10sum02GPU01PdS__param_0,
	.param .u64 .ptr .align 1 _Z10sum02GPU01PdS__param_1
)
{
	.reg .pred 	%p<2>;
	.reg .b32 	%r<5>;
	.reg .b64 	%rd<9>;
	.reg .b64 	%fd<14>;

	ld.param.u64 	%rd6, [_Z10sum02GPU01PdS__param_0];
	ld.param.u64 	%rd5, [_Z10sum02GPU01PdS__param_1];
	cvta.to.global.u64 	%rd1, %rd6;
	ld.global.f64 	%fd13, [%rd1];
	add.s64 	%rd8, %rd1, 16;
	mov.b32 	%r4, 0;
$L__BB1_1:
	ld.global.f64 	%fd5, [%rd8+-8];
	add.f64 	%fd6, %fd13, %fd5;
	ld.global.f64 	%fd7, [%rd8];
	add.f64 	%fd8, %fd6, %fd7;
	ld.global.f64 	%fd9, [%rd8+8];
	add.f64 	%fd3, %fd8, %fd9;
	setp.eq.s32 	%p1, %r4, 1020;
	@%p1 bra 	$L__BB1_3;
	ld.global.f64 	%fd10, [%rd8+16];
	add.f64 	%fd13, %fd3, %fd10;
	add.s32 	%r4, %r4, 4;
	add.s64 	%rd8, %rd8, 32;
	bra.uni 	$L__BB1_1;
$L__BB1_3:
	st.global.f64 	[%rd1], %fd3;
	cvta.to.global.u64 	%rd7, %rd5;
	mul.f64 	%fd11, %fd3, 0d4018000000000000;
	sqrt.rn.f64 	%fd12, %fd11;
	st.global.f64 	[%rd7], %fd12;
	ret;

}
	// .globl	_Z7piGPU02v
.visible .entry _Z7piGPU02v()
{


	ret;

}
	// .globl	_Z7piGPU03v
.visible .entry _Z7piGPU03v()
{


	ret;

}
	// .globl	_Z7piGPU04v
.visible .entry _Z7piGPU04v()
{


	ret;

}
	// .globl	_Z7piGPU05v
.visible .entry _Z7piGPU05v()
{


	ret;

}
	// .globl	_Z7piGPU06v
.visible .entry _Z7piGPU06v()
{


	ret;

}


// ===== COMPILED SASS (sm_100) =====

	.target	sm_100

	.elftype	@"ET_EXEC"


//--------------------- .note.nv.tkinfo           --------------------------
	.section	.note.nv.tkinfo,"",@"SHT_NOTE"
	.sectionflags	@"SHF_NOTE_NV_TKINFO"
	.tkinfo
        /*0018*/ 	.word	0x00000002
        /*0030*/ 	.string	""
        /*0030*/ 	.string	"ptxas"
        /*0030*/ 	.string	"Cuda compilation tools, release 13.0, V13.0.88"
        /*0030*/ 	.string	"Build cuda_13.0.r13.0/compiler.36424714_0"
        /*0030*/ 	.string	"-arch sm_100 -m 64 "



//--------------------- .note.nv.cuinfo           --------------------------
	.section	.note.nv.cuinfo,"",@"SHT_NOTE"
	.sectionflags	@"SHF_NOTE_NV_CUINFO"
        /*0018*/ 	.short	0x0002
        /*001a*/ 	.short	0x0064
        /*001c*/ 	.short	0x0082
	.zero		2


//--------------------- .nv.info                  --------------------------
	.section	.nv.info,"",@"SHT_CUDA_INFO"
	.align	4


	//----- nvinfo : EIATTR_REGCOUNT
	.align		4
        /*0000*/ 	.byte	0x04, 0x2f
        /*0002*/ 	.short	(.L_1 - .L_0)
	.align		4
.L_0:
        /*0004*/ 	.word	index@(_Z10sum01GPU01Pdd)
        /*0008*/ 	.word	0x00000014


	//----- nvinfo : EIATTR_FRAME_SIZE
	.align		4
.L_1:
        /*000c*/ 	.byte	0x04, 0x11
        /*000e*/ 	.short	(.L_3 - .L_2)
	.align		4
.L_2:
        /*0010*/ 	.word	index@($__internal_1_$__cuda_sm20_dblrcp_rn_slowpath_v3)
        /*0014*/ 	.word	0x00000000


	//----- nvinfo : EIATTR_FRAME_SIZE
	.align		4
.L_3:
        /*0018*/ 	.byte	0x04, 0x11
        /*001a*/ 	.short	(.L_5 - .L_4)
	.align		4
.L_4:
        /*001c*/ 	.word	index@(_Z10sum01GPU01Pdd)
        /*0020*/ 	.word	0x00000000


	//----- nvinfo : EIATTR_REGCOUNT
	.align		4
.L_5:
        /*0024*/ 	.byte	0x04, 0x2f
        /*0026*/ 	.short	(.L_7 - .L_6)
	.align		4
.L_6:
        /*0028*/ 	.word	index@(_Z10sum02GPU01PdS_)
        /*002c*/ 	.word	0x00000020


	//----- nvinfo : EIATTR_FRAME_SIZE
	.align		4
.L_7:
        /*0030*/ 	.byte	0x04, 0x11
        /*0032*/ 	.short	(.L_9 - .L_8)
	.align		4
.L_8:
        /*0034*/ 	.word	index@($__internal_0_$__cuda_sm20_dsqrt_rn_f64_mediumpath_v1)
        /*0038*/ 	.word	0x00000000


	//----- nvinfo : EIATTR_FRAME_SIZE
	.align		4
.L_9:
        /*003c*/ 	.byte	0x04, 0x11
        /*003e*/ 	.short	(.L_11 - .L_10)
	.align		4
.L_10:
        /*0040*/ 	.word	index@(_Z10sum02GPU01PdS_)
        /*0044*/ 	.word	0x00000000


	//----- nvinfo : EIATTR_REGCOUNT
	.align		4
.L_11:
        /*0048*/ 	.byte	0x04, 0x2f
        /*004a*/ 	.short	(.L_13 - .L_12)
	.align		4
.L_12:
        /*004c*/ 	.word	index@(_Z7piGPU02v)
        /*0050*/ 	.word	0x00000004


	//----- nvinfo : EIATTR_FRAME_SIZE
	.align		4
.L_13:
        /*0054*/ 	.byte	0x04, 0x11
        /*0056*/ 	.short	(.L_15 - .L_14)
	.align		4
.L_14:
        /*0058*/ 	.word	index@(_Z7piGPU02v)
        /*005c*/ 	.word	0x00000000


	//----- nvinfo : EIATTR_REGCOUNT
	.align		4
.L_15:
        /*0060*/ 	.byte	0x04, 0x2f
        /*0062*/ 	.short	(.L_17 - .L_16)
	.align		4
.L_16:
        /*0064*/ 	.word	index@(_Z7piGPU03v)
        /*0068*/ 	.word	0x00000004


	//----- nvinfo : EIATTR_FRAME_SIZE
	.align		4
.L_17:
        /*006c*/ 	.byte	0x04, 0x11
        /*006e*/ 	.short	(.L_19 - .L_18)
	.align		4
.L_18:
        /*0070*/ 	.word	index@(_Z7piGPU03v)
        /*0074*/ 	.word	0x00000000


	//----- nvinfo : EIATTR_REGCOUNT
	.align		4
.L_19:
        /*0078*/ 	.byte	0x04, 0x2f
        /*007a*/ 	.short	(.L_21 - .L_20)
	.align		4
.L_20:
        /*007c*/ 	.word	index@(_Z7piGPU04v)
        /*0080*/ 	.word	0x00000004


	//----- nvinfo : EIATTR_FRAME_SIZE
	.align		4
.L_21:
        /*0084*/ 	.byte	0x04, 0x11
        /*0086*/ 	.short	(.L_23 - .L_22)
	.align		4
.L_22:
        /*0088*/ 	.word	index@(_Z7piGPU04v)
        /*008c*/ 	.word	0x00000000


	//----- nvinfo : EIATTR_REGCOUNT
	.align		4
.L_23:
        /*0090*/ 	.byte	0x04, 0x2f
        /*0092*/ 	.short	(.L_25 - .L_24)
	.align		4
.L_24:
        /*0094*/ 	.word	index@(_Z7piGPU05v)
        /*0098*/ 	.word	0x00000004


	//----- nvinfo : EIATTR_FRAME_SIZE
	.align		4
.L_25:
        /*009c*/ 	.byte	0x04, 0x11
        /*009e*/ 	.short	(.L_27 - .L_26)
	.align		4
.L_26:
        /*00a0*/ 	.word	index@(_Z7piGPU05v)
        /*00a4*/ 	.word	0x00000000


	//----- nvinfo : EIATTR_REGCOUNT
	.align		4
.L_27:
        /*00a8*/ 	.byte	0x04, 0x2f
        /*00aa*/ 	.short	(.L_29 - .L_28)
	.align		4
.L_28:
        /*00ac*/ 	.word	index@(_Z7piGPU06v)
        /*00b0*/ 	.word	0x00000004


	//----- nvinfo : EIATTR_FRAME_SIZE
	.align		4
.L_29:
        /*00b4*/ 	.byte	0x04, 0x11
        /*00b6*/ 	.short	(.L_31 - .L_30)
	.align		4
.L_30:
        /*00b8*/ 	.word	index@(_Z7piGPU06v)
        /*00bc*/ 	.word	0x00000000


	//----- nvinfo : EIATTR_MIN_STACK_SIZE
	.align		4
.L_31:
        /*00c0*/ 	.byte	0x04, 0x12
        /*00c2*/ 	.short	(.L_33 - .L_32)
	.align		4
.L_32:
        /*00c4*/ 	.word	index@(_Z7piGPU06v)
        /*00c8*/ 	.word	0x00000000


	//----- nvinfo : EIATTR_MIN_STACK_SIZE
	.align		4
.L_33:
        /*00cc*/ 	.byte	0x04, 0x12
        /*00ce*/ 	.short	(.L_35 - .L_34)
	.align		4
.L_34:
        /*00d0*/ 	.word	index@(_Z7piGPU05v)
        /*00d4*/ 	.word	0x00000000


	//----- nvinfo : EIATTR_MIN_STACK_SIZE
	.align		4
.L_35:
        /*00d8*/ 	.byte	0x04, 0x12
        /*00da*/ 	.short	(.L_37 - .L_36)
	.align		4
.L_36:
        /*00dc*/ 	.word	index@(_Z7piGPU04v)
        /*00e0*/ 	.word	0x00000000


	//----- nvinfo : EIATTR_MIN_STACK_SIZE
	.align		4
.L_37:
        /*00e4*/ 	.byte	0x04, 0x12
        /*00e6*/ 	.short	(.L_39 - .L_38)
	.align		4
.L_38:
        /*00e8*/ 	.word	index@(_Z7piGPU03v)
        /*00ec*/ 	.word	0x00000000


	//----- nvinfo : EIATTR_MIN_STACK_SIZE
	.align		4
.L_39:
        /*00f0*/ 	.byte	0x04, 0x12
        /*00f2*/ 	.short	(.L_41 - .L_40)
	.align		4
.L_40:
        /*00f4*/ 	.word	index@(_Z7piGPU02v)
        /*00f8*/ 	.word	0x00000000


	//----- nvinfo : EIATTR_MIN_STACK_SIZE
	.align		4
.L_41:
        /*00fc*/ 	.byte	0x04, 0x12
        /*00fe*/ 	.short	(.L_43 - .L_42)
	.align		4
.L_42:
        /*0100*/ 	.word	index@(_Z10sum02GPU01PdS_)
        /*0104*/ 	.word	0x00000000


	//----- nvinfo : EIATTR_MIN_STACK_SIZE
	.align		4
.L_43:
        /*0108*/ 	.byte	0x04, 0x12
        /*010a*/ 	.short	(.L_45 - .L_44)
	.align		4
.L_44:
        /*010c*/ 	.word	index@(_Z10sum01GPU01Pdd)
        /*0110*/ 	.word	0x00000000
.L_45:


//--------------------- .nv.compat                --------------------------
	.section	.nv.compat,"",@"SHT_CUDA_COMPAT_INFO"
	.align	4
        /*0000*/ 	.byte	0x02, 0x09, 0x00, 0x00, 0x02, 0x02, 0x01, 0x00, 0x02, 0x05, 0x05, 0x00, 0x03, 0x07, 0x01, 0x01
        /*0010*/ 	.byte	0x02, 0x03, 0x00, 0x00, 0x02, 0x06, 0x01, 0x00, 0x04, 0x0b, 0x08, 0x00, 0x01, 0x00, 0x00, 0x00
        /*0020*/ 	.byte	0x00, 0x00, 0x00, 0x00


//--------------------- .nv.info._Z7piGPU06v      --------------------------
	.section	.nv.info._Z7piGPU06v,"",@"SHT_CUDA_INFO"
	.sectionflags	@""
	.align	4


	//----- nvinfo : EIATTR_CUDA_API_VERSION
	.align		4
        /*0000*/ 	.byte	0x04, 0x37
        /*0002*/ 	.short	(.L_47 - .L_46)
.L_46:
        /*0004*/ 	.word	0x00000082


	//----- nvinfo : EIATTR_SPARSE_MMA_MASK
	.align		4
.L_47:
        /*0008*/ 	.byte	0x03, 0x50
        /*000a*/ 	.short	0x0000


	//----- nvinfo : EIATTR_MAXREG_COUNT
	.align		4
        /*000c*/ 	.byte	0x03, 0x1b
        /*000e*/ 	.short	0x00ff


	//----- nvinfo : EIATTR_MERCURY_ISA_VERSION
	.align		4
        /*0010*/ 	.byte	0x03, 0x5f
        /*0012*/ 	.short	0x0101


	//----- nvinfo : EIATTR_VRC_CTA_INIT_COUNT
	.align		4
        /*0014*/ 	.byte	0x02, 0x4a
	.zero		1
	.zero		1


	//----- nvinfo : EIATTR_EXIT_INSTR_OFFSETS
	.align		4
        /*0018*/ 	.byte	0x04, 0x1c
        /*001a*/ 	.short	(.L_49 - .L_48)


	//   ....[0]....
.L_48:
        /*001c*/ 	.word	0x00000010


	//----- nvinfo : EIATTR_SW_WAR
	.align		4
.L_49:
        /*0020*/ 	.byte	0x04, 0x36
        /*0022*/ 	.short	(.L_51 - .L_50)
.L_50:
        /*0024*/ 	.word	0x00000008
.L_51:


//--------------------- .nv.info._Z7piGPU05v      --------------------------
	.section	.nv.info._Z7piGPU05v,"",@"SHT_CUDA_INFO"
	.sectionflags	@""
	.align	4


	//----- nvinfo : EIATTR_CUDA_API_VERSION
	.align		4
        /*0000*/ 	.byte	0x04, 0x37
        /*0002*/ 	.short	(.L_53 - .L_52)
.L_52:
        /*0004*/ 	.word	0x00000082


	//----- nvinfo : EIATTR_SPARSE_MMA_MASK
	.align		4
.L_53:
        /*0008*/ 	.byte	0x03, 0x50
        /*000a*/ 	.short	0x0000


	//----- nvinfo : EIATTR_MAXREG_COUNT
	.align		4
        /*000c*/ 	.byte	0x03, 0x1b
        /*000e*/ 	.short	0x00ff


	//----- nvinfo : EIATTR_MERCURY_ISA_VERSION
	.align		4
        /*0010*/ 	.byte	0x03, 0x5f
        /*0012*/ 	.short	0x0101


	//----- nvinfo : EIATTR_VRC_CTA_INIT_COUNT
	.align		4
        /*0014*/ 	.byte	0x02, 0x4a
	.zero		1
	.zero		1


	//----- nvinfo : EIATTR_EXIT_INSTR_OFFSETS
	.align		4
        /*0018*/ 	.byte	0x04, 0x1c
        /*001a*/ 	.short	(.L_55 - .L_54)


	//   ....[0]....
.L_54:
        /*001c*/ 	.word	0x00000010


	//----- nvinfo : EIATTR_SW_WAR
	.align		4
.L_55:
        /*0020*/ 	.byte	0x04, 0x36
        /*0022*/ 	.short	(.L_57 - .L_56)
.L_56:
        /*0024*/ 	.word	0x00000008
.L_57:


//--------------------- .nv.info._Z7piGPU04v      --------------------------
	.section	.nv.info._Z7piGPU04v,"",@"SHT_CUDA_INFO"
	.sectionflags	@""
	.align	4


	//----- nvinfo : EIATTR_CUDA_API_VERSION
	.align		4
        /*0000*/ 	.byte	0x04, 0x37
        /*0002*/ 	.short	(.L_59 - .L_58)
.L_58:
        /*0004*/ 	.word	0x00000082


	//----- nvinfo : EIATTR_SPARSE_MMA_MASK
	.align		4
.L_59:
        /*0008*/ 	.byte	0x03, 0x50
        /*000a*/ 	.short	0x0000


	//----- nvinfo : EIATTR_MAXREG_COUNT
	.align		4
        /*000c*/ 	.byte	0x03, 0x1b
        /*000e*/ 	.short	0x00ff


	//----- nvinfo : EIATTR_MERCURY_ISA_VERSION
	.align		4
        /*0010*/ 	.byte	0x03, 0x5f
        /*0012*/ 	.short	0x0101


	//----- nvinfo : EIATTR_VRC_CTA_INIT_COUNT
	.align		4
        /*0014*/ 	.byte	0x02, 0x4a
	.zero		1
	.zero		1


	//----- nvinfo : EIATTR_EXIT_INSTR_OFFSETS
	.align		4
        /*0018*/ 	.byte	0x04, 0x1c
        /*001a*/ 	.short	(.L_61 - .L_60)


	//   ....[0]....
.L_60:
        /*001c*/ 	.word	0x00000010


	//----- nvinfo : EIATTR_SW_WAR
	.align		4
.L_61:
        /*0020*/ 	.byte	0x04, 0x36
        /*0022*/ 	.short	(.L_63 - .L_62)
.L_62:
        /*0024*/ 	.word	0x00000008
.L_63:


//--------------------- .nv.info._Z7piGPU03v      --------------------------
	.section	.nv.info._Z7piGPU03v,"",@"SHT_CUDA_INFO"
	.sectionflags	@""
	.align	4


	//----- nvinfo : EIATTR_CUDA_API_VERSION
	.align		4
        /*0000*/ 	.byte	0x04, 0x37
        /*0002*/ 	.short	(.L_65 - .L_64)
.L_64:
        /*0004*/ 	.word	0x00000082


	//----- nvinfo : EIATTR_SPARSE_MMA_MASK
	.align		4
.L_65:
        /*0008*/ 	.byte	0x03, 0x50
        /*000a*/ 	.short	0x0000


	//----- nvinfo : EIATTR_MAXREG_COUNT
	.align		4
        /*000c*/ 	.byte	0x03, 0x1b
        /*000e*/ 	.short	0x00ff


	//----- nvinfo : EIATTR_MERCURY_ISA_VERSION
	.align		4
        /*0010*/ 	.byte	0x03, 0x5f
        /*0012*/ 	.short	0x0101


	//----- nvinfo : EIATTR_VRC_CTA_INIT_COUNT
	.align		4
        /*0014*/ 	.byte	0x02, 0x4a
	.zero		1
	.zero		1


	//----- nvinfo : EIATTR_EXIT_INSTR_OFFSETS
	.align		4
        /*0018*/ 	.byte	0x04, 0x1c
        /*001a*/ 	.short	(.L_67 - .L_66)


	//   ....[0]....
.L_66:
        /*001c*/ 	.word	0x00000010


	//----- nvinfo : EIATTR_SW_WAR
	.align		4
.L_67:
        /*0020*/ 	.byte	0x04, 0x36
        /*0022*/ 	.short	(.L_69 - .L_68)
.L_68:
        /*0024*/ 	.word	0x00000008
.L_69:


//--------------------- .nv.info._Z7piGPU02v      --------------------------
	.section	.nv.info._Z7piGPU02v,"",@"SHT_CUDA_INFO"
	.sectionflags	@""
	.align	4


	//----- nvinfo : EIATTR_CUDA_API_VERSION
	.align		4
        /*0000*/ 	.byte	0x04, 0x37
        /*0002*/ 	.short	(.L_71 - .L_70)
.L_70:
        /*0004*/ 	.word	0x00000082


	//----- nvinfo : EIATTR_SPARSE_MMA_MASK
	.align		4
.L_71:
        /*0008*/ 	.byte	0x03, 0x50
        /*000a*/ 	.short	0x0000


	//----- nvinfo : EIATTR_MAXREG_COUNT
	.align		4
        /*000c*/ 	.byte	0x03, 0x1b
        /*000e*/ 	.short	0x00ff


	//----- nvinfo : EIATTR_MERCURY_ISA_VERSION
	.align		4
        /*0010*/ 	.byte	0x03, 0x5f
        /*0012*/ 	.short	0x0101


	//----- nvinfo : EIATTR_VRC_CTA_INIT_COUNT
	.align		4
        /*0014*/ 	.byte	0x02, 0x4a
	.zero		1
	.zero		1


	//----- nvinfo : EIATTR_EXIT_INSTR_OFFSETS
	.align		4
        /*0018*/ 	.byte	0x04, 0x1c
        /*001a*/ 	.short	(.L_73 - .L_72)


	//   ....[0]....
.L_72:
        /*001c*/ 	.word	0x00000010


	//----- nvinfo : EIATTR_SW_WAR
	.align		4
.L_73:
        /*0020*/ 	.byte	0x04, 0x36
        /*0022*/ 	.short	(.L_75 - .L_74)
.L_74:
        /*0024*/ 	.word	0x00000008
.L_75:


//--------------------- .nv.info._Z10sum02GPU01PdS_ --------------------------
	.section	.nv.info._Z10sum02GPU01PdS_,"",@"SHT_CUDA_INFO"
	.sectionflags	@""
	.align	4


	//----- nvinfo : EIATTR_CUDA_API_VERSION
	.align		4
        /*0000*/ 	.byte	0x04, 0x37
        /*0002*/ 	.short	(.L_77 - .L_76)
.L_76:
        /*0004*/ 	.word	0x00000082


	//----- nvinfo : EIATTR_KPARAM_INFO
	.align		4
.L_77:
        /*0008*/ 	.byte	0x04, 0x17
        /*000a*/ 	.short	(.L_79 - .L_78)
.L_78:
        /*000c*/ 	.word	0x00000000
        /*0010*/ 	.short	0x0001
        /*0012*/ 	.short	0x0008
        /*0014*/ 	.byte	0x00, 0xf5, 0x21, 0x00


	//----- nvinfo : EIATTR_KPARAM_INFO
	.align		4
.L_79:
        /*0018*/ 	.byte	0x04, 0x17
        /*001a*/ 	.short	(.L_81 - .L_80)
.L_80:
        /*001c*/ 	.word	0x00000000
        /*0020*/ 	.short	0x0000
        /*0022*/ 	.short	0x0000
        /*0024*/ 	.byte	0x00, 0xf5, 0x21, 0x00


	//----- nvinfo : EIATTR_SPARSE_MMA_MASK
	.align		4
.L_81:
        /*0028*/ 	.byte	0x03, 0x50
        /*002a*/ 	.short	0x0000


	//----- nvinfo : EIATTR_MAXREG_COUNT
	.align		4
        /*002c*/ 	.byte	0x03, 0x1b
        /*002e*/ 	.short	0x00ff


	//----- nvinfo : EIATTR_MERCURY_ISA_VERSION
	.align		4
        /*0030*/ 	.byte	0x03, 0x5f
        /*0032*/ 	.short	0x0101


	//----- nvinfo : EIATTR_VRC_CTA_INIT_COUNT
	.align		4
        /*0034*/ 	.byte	0x02, 0x4a
	.zero		1
	.zero		1


	//----- nvinfo : EIATTR_EXIT_INSTR_OFFSETS
	.align		4
        /*0038*/ 	.byte	0x04, 0x1c
        /*003a*/ 	.short	(.L_83 - .L_82)


	//   ....[0]....
.L_82:
        /*003c*/ 	.word	0x00000f50


	//----- nvinfo : EIATTR_CRS_STACK_SIZE
	.align		4
.L_83:
        /*0040*/ 	.byte	0x04, 0x1e
        /*0042*/ 	.short	(.L_85 - .L_84)
.L_84:
        /*0044*/ 	.word	0x00000000


	//----- nvinfo : EIATTR_CBANK_PARAM_SIZE
	.align		4
.L_85:
        /*0048*/ 	.byte	0x03, 0x19
        /*004a*/ 	.short	0x0010


	//----- nvinfo : EIATTR_PARAM_CBANK
	.align		4
        /*004c*/ 	.byte	0x04, 0x0a
        /*004e*/ 	.short	(.L_87 - .L_86)
	.align		4
.L_86:
        /*0050*/ 	.word	index@(.nv.constant0._Z10sum02GPU01PdS_)
        /*0054*/ 	.short	0x0380
        /*0056*/ 	.short	0x0010


	//----- nvinfo : EIATTR_SW_WAR
	.align		4
.L_87:
        /*0058*/ 	.byte	0x04, 0x36
        /*005a*/ 	.short	(.L_89 - .L_88)
.L_88:
        /*005c*/ 	.word	0x00000008
.L_89:


//--------------------- .nv.info._Z10sum01GPU01Pdd --------------------------
	.section	.nv.info._Z10sum01GPU01Pdd,"",@"SHT_CUDA_INFO"
	.sectionflags	@""
	.align	4


	//----- nvinfo : EIATTR_CUDA_API_VERSION
	.align		4
        /*0000*/ 	.byte	0x04, 0x37
        /*0002*/ 	.short	(.L_91 - .L_90)
.L_90:
        /*0004*/ 	.word	0x00000082


	//----- nvinfo : EIATTR_KPARAM_INFO
	.align		4
.L_91:
        /*0008*/ 	.byte	0x04, 0x17
        /*000a*/ 	.short	(.L_93 - .L_92)
.L_92:
        /*000c*/ 	.word	0x00000000
        /*0010*/ 	.short	0x0001
        /*0012*/ 	.short	0x0008
        /*0014*/ 	.byte	0x00, 0xf0, 0x21, 0x00


	//----- nvinfo : EIATTR_KPARAM_INFO
	.align		4
.L_93:
        /*0018*/ 	.byte	0x04, 0x17
        /*001a*/ 	.short	(.L_95 - .L_94)
.L_94:
        /*001c*/ 	.word	0x00000000
        /*0020*/ 	.short	0x0000
        /*0022*/ 	.short	0x0000
        /*0024*/ 	.byte	0x00, 0xf5, 0x21, 0x00


	//----- nvinfo : EIATTR_SPARSE_MMA_MASK
	.align		4
.L_95:
        /*0028*/ 	.byte	0x03, 0x50
        /*002a*/ 	.short	0x0000


	//----- nvinfo : EIATTR_MAXREG_COUNT
	.align		4
        /*002c*/ 	.byte	0x03, 0x1b
        /*002e*/ 	.short	0x00ff


	//----- nvinfo : EIATTR_MERCURY_ISA_VERSION
	.align		4
        /*0030*/ 	.byte	0x03, 0x5f
        /*0032*/ 	.short	0x0101


	//----- nvinfo : EIATTR_VRC_CTA_INIT_COUNT
	.align		4
        /*0034*/ 	.byte	0x02, 0x4a
	.zero		1
	.zero		1


	//----- nvinfo : EIATTR_EXIT_INSTR_OFFSETS
	.align		4
        /*0038*/ 	.byte	0x04, 0x1c
        /*003a*/ 	.short	(.L_97 - .L_96)


	//   ....[0]....
.L_96:
        /*003c*/ 	.word	0x00000090


	//   ....[1]....
        /*0040*/ 	.word	0x00000250


	//----- nvinfo : EIATTR_CRS_STACK_SIZE
	.align		4
.L_97:
        /*0044*/ 	.byte	0x04, 0x1e
        /*0046*/ 	.short	(.L_99 - .L_98)
.L_98:
        /*0048*/ 	.word	0x00000000


	//----- nvinfo : EIATTR_CBANK_PARAM_SIZE
	.align		4
.L_99:
        /*004c*/ 	.byte	0x03, 0x19
        /*004e*/ 	.short	0x0010


	//----- nvinfo : EIATTR_PARAM_CBANK
	.align		4
        /*0050*/ 	.byte	0x04, 0x0a
        /*0052*/ 	.short	(.L_101 - .L_100)
	.align		4
.L_100:
        /*0054*/ 	.word	index@(.nv.constant0._Z10sum01GPU01Pdd)
        /*0058*/ 	.short	0x0380
        /*005a*/ 	.short	0x0010


	//----- nvinfo : EIATTR_SW_WAR
	.align		4
.L_101:
        /*005c*/ 	.byte	0x04, 0x36
        /*005e*/ 	.short	(.L_103 - .L_102)
.L_102:
        /*0060*/ 	.word	0x00000008
.L_103:


//--------------------- .nv.callgraph             --------------------------
	.section	.nv.callgraph,"",@"SHT_CUDA_CALLGRAPH"
	.align	4
	.sectionentsize	8
	.align		4
        /*0000*/ 	.word	0x00000000
	.align		4
        /*0004*/ 	.word	0xffffffff
	.align		4
        /*0008*/ 	.word	0x00000000
	.align		4
        /*000c*/ 	.word	0xfffffffe
	.align		4
        /*0010*/ 	.word	0x00000000
	.align		4
        /*0014*/ 	.word	0xfffffffd
	.align		4
        /*0018*/ 	.word	0x00000000
	.align		4
        /*001c*/ 	.word	0xfffffffc


//--------------------- .text._Z7piGPU06v         --------------------------
	.section	.text._Z7piGPU06v,"ax",@progbits
	.align	128
        .global         _Z7piGPU06v
        .type           _Z7piGPU06v,@function
        .size           _Z7piGPU06v,(.L_x_22 - _Z7piGPU06v)
        .other          _Z7piGPU06v,@"STO_CUDA_ENTRY STV_DEFAULT"
_Z7piGPU06v:
.text._Z7piGPU06v:
[----:B------:R-:W-:Y:S01]  /*0000*/  LDC R1, c[0x0][0x37c] ;  /* 0x0000df00ff017b82 */ /* 0x000fe20000000800 */
[----:B------:R-:W-:Y:S05]  /*0010*/  EXIT ;  /* 0x000000000000794d */ /* 0x000fea0003800000 */
.L_x_0:
[----:B------:R-:W-:-:S00]  /*0020*/  BRA `(.L_x_0) ;  /* 0xfffffffc00fc7947 */ /* 0x000fc0000383ffff */
[----:B------:R-:W-:-:S00]  /*0030*/  NOP ;  /* 0x0000000000007918 */ /* 0x000fc00000000000 */
        /* <DEDUP_REMOVED lines=12> */
.L_x_22:


//--------------------- .text._Z7piGPU05v         --------------------------
	.section	.text._Z7piGPU05v,"ax",@progbits
	.align	128
        .global         _Z7piGPU05v
        .type           _Z7piGPU05v,@function
        .size           _Z7piGPU05v,(.L_x_23 - _Z7piGPU05v)
        .other          _Z7piGPU05v,@"STO_CUDA_ENTRY STV_DEFAULT"
_Z7piGPU05v:
.text._Z7piGPU05v:
[----:B------:R-:W-:Y:S01]  /*0000*/  LDC R1, c[0x0][0x37c] ;  /* 0x0000df00ff017b82 */ /* 0x000fe20000000800 */
[----:B------:R-:W-:Y:S05]  /*0010*/  EXIT ;  /* 0x000000000000794d */ /* 0x000fea0003800000 */
.L_x_1:
        /* <DEDUP_REMOVED lines=14> */
.L_x_23:


//--------------------- .text._Z7piGPU04v         --------------------------
	.section	.text._Z7piGPU04v,"ax",@progbits
	.align	128
        .global         _Z7piGPU04v
        .type           _Z7piGPU04v,@function
        .size           _Z7piGPU04v,(.L_x_24 - _Z7piGPU04v)
        .other          _Z7piGPU04v,@"STO_CUDA_ENTRY STV_DEFAULT"
_Z7piGPU04v:
.text._Z7piGPU04v:
[----:B------:R-:W-:Y:S01]  /*0000*/  LDC R1, c[0x0][0x37c] ;  /* 0x0000df00ff017b82 */ /* 0x000fe20000000800 */
[----:B------:R-:W-:Y:S05]  /*0010*/  EXIT ;  /* 0x000000000000794d */ /* 0x000fea0003800000 */
.L_x_2:
        /* <DEDUP_REMOVED lines=14> */
.L_x_24:


//--------------------- .text._Z7piGPU03v         --------------------------
	.section	.text._Z7piGPU03v,"ax",@progbits
	.align	128
        .global         _Z7piGPU03v
        .type           _Z7piGPU03v,@function
        .size           _Z7piGPU03v,(.L_x_25 - _Z7piGPU03v)
        .other          _Z7piGPU03v,@"STO_CUDA_ENTRY STV_DEFAULT"
_Z7piGPU03v:
.text._Z7piGPU03v:
[----:B------:R-:W-:Y:S01]  /*0000*/  LDC R1, c[0x0][0x37c] ;  /* 0x0000df00ff017b82 */ /* 0x000fe20000000800 */
[----:B------:R-:W-:Y:S05]  /*0010*/  EXIT ;  /* 0x000000000000794d */ /* 0x000fea0003800000 */
.L_x_3:
        /* <DEDUP_REMOVED lines=14> */
.L_x_25:


//--------------------- .text._Z7piGPU02v         --------------------------
	.section	.text._Z7piGPU02v,"ax",@progbits
	.align	128
        .global         _Z7piGPU02v
        .type           _Z7piGPU02v,@function
        .size           _Z7piGPU02v,(.L_x_26 - _Z7piGPU02v)
        .other          _Z7piGPU02v,@"STO_CUDA_ENTRY STV_DEFAULT"
_Z7piGPU02v:
.text._Z7piGPU02v:
[----:B------:R-:W-:Y:S01]  /*0000*/  LDC R1, c[0x0][0x37c] ;  /* 0x0000df00ff017b82 */ /* 0x000fe20000000800 */
[----:B------:R-:W-:Y:S05]  /*0010*/  EXIT ;  /* 0x000000000000794d */ /* 0x000fea0003800000 */
.L_x_4:
        /* <DEDUP_REMOVED lines=14> */
.L_x_26:


//--------------------- .text._Z10sum02GPU01PdS_  --------------------------
	.section	.text._Z10sum02GPU01PdS_,"ax",@progbits
	.align	128
        .global         _Z10sum02GPU01PdS_
        .type           _Z10sum02GPU01PdS_,@function
        .size           _Z10sum02GPU01PdS_,(.L_x_20 - _Z10sum02GPU01PdS_)
        .other          _Z10sum02GPU01PdS_,@"STO_CUDA_ENTRY STV_DEFAULT"
_Z10sum02GPU01PdS_:
.text._Z10sum02GPU01PdS_:
[----:B------:R-:W-:Y:S08]  /*0000*/  LDC R1, c[0x0][0x37c] ;  /* 0x0000df00ff017b82 */ /* 0x000ff00000000800 */
[----:B------:R-:W0:Y:S01]  /*0010*/  LDC.64 R2, c[0x0][0x380] ;  /* 0x0000e000ff027b82 */ /* 0x000e220000000a00 */
[----:B------:R-:W0:Y:S01]  /*0020*/  LDCU.64 UR6, c[0x0][0x358] ;  /* 0x00006b00ff0677ac */ /* 0x000e220008000a00 */
[----:B------:R-:W1:Y:S06]  /*0030*/  LDCU.64 UR4, c[0x0][0x380] ;  /* 0x00007000ff0477ac */ /* 0x000e6c0008000a00 */
[----:B------:R-:W2:Y:S01]  /*0040*/  LDC.64 R28, c[0x0][0x380] ;  /* 0x0000e000ff1c7b82 */ /* 0x000ea20000000a00 */
[----:B0-----:R-:W3:Y:S04]  /*0050*/  LDG.E.64 R24, desc[UR6][R2.64] ;  /* 0x0000000602187981 */ /* 0x001ee8000c1e1b00 */
[----:B--2---:R-:W3:Y:S04]  /*0060*/  LDG.E.64 R26, desc[UR6][R28.64+0x8] ;  /* 0x000008061c1a7981 */ /* 0x004ee8000c1e1b00 */
[----:B------:R-:W2:Y:S04]  /*0070*/  LDG.E.64 R22, desc[UR6][R28.64+0x10] ;  /* 0x000010061c167981 */ /* 0x000ea8000c1e1b00 */
[----:B------:R-:W4:Y:S04]  /*0080*/  LDG.E.64 R20, desc[UR6][R28.64+0x18] ;  /* 0x000018061c147981 */ /* 0x000f28000c1e1b00 */
[----:B------:R-:W5:Y:S04]  /*0090*/  LDG.E.64 R18, desc[UR6][R28.64+0x20] ;  /* 0x000020061c127981 */ /* 0x000f68000c1e1b00 */
[----:B------:R-:W5:Y:S04]  /*00a0*/  LDG.E.64 R16, desc[UR6][R28.64+0x28] ;  /* 0x000028061c107981 */ /* 0x000f68000c1e1b00 */
[----:B------:R-:W5:Y:S04]  /*00b0*/  LDG.E.64 R14, desc[UR6][R28.64+0x30] ;  /* 0x000030061c0e7981 */ /* 0x000f68000c1e1b00 */
[----:B------:R-:W5:Y:S04]  /*00c0*/  LDG.E.64 R12, desc[UR6][R28.64+0x38] ;  /* 0x000038061c0c7981 */ /* 0x000f68000c1e1b00 */
[----:B------:R-:W5:Y:S04]  /*00d0*/  LDG.E.64 R10, desc[UR6][R28.64+0x40] ;  /* 0x000040061c0a7981 */ /* 0x000f68000c1e1b00 */
[----:B------:R-:W5:Y:S04]  /*00e0*/  LDG.E.64 R8, desc[UR6][R28.64+0x48] ;  /* 0x000048061c087981 */ /* 0x000f68000c1e1b00 */
[----:B------:R-:W5:Y:S04]  /*00f0*/  LDG.E.64 R6, desc[UR6][R28.64+0x50] ;  /* 0x000050061c067981 */ /* 0x000f68000c1e1b00 */
[----:B------:R-:W5:Y:S01]  /*0100*/  LDG.E.64 R4, desc[UR6][R28.64+0x58] ;  /* 0x000058061c047981 */ /* 0x000f62000c1e1b00 */
[----:B-1----:R-:W-:-:S04]  /*0110*/  UIADD3 UR4, UP0, UPT, UR4, 0x10, URZ ;  /* 0x0000001004047890 */ /* 0x002fc8000ff1e0ff */
[----:B------:R-:W-:-:S04]  /*0120*/  UIADD3 UR4, UP1, UPT, UR4, 0x40, URZ ;  /* 0x0000004004047890 */ /* 0x000fc8000ff3e0ff */
[----:B------:R-:W-:Y:S01]  /*0130*/  UIADD3.X UR5, UPT, UPT, URZ, URZ, UR5, UP1, UP0 ;  /* 0x000000ffff057290 */ /* 0x000fe20008fe0405 */
[----:B---3--:R-:W-:-:S08]  /*0140*/  DADD R24, R24, R26 ;  /* 0x0000000018187229 */ /* 0x008fd0000000001a */
[----:B--2---:R-:W-:-:S08]  /*0150*/  DADD R22, R24, R22 ;  /* 0x0000000018167229 */ /* 0x004fd00000000016 */
[----:B----4-:R-:W-:-:S08]  /*0160*/  DADD R20, R22, R20 ;  /* 0x0000000016147229 */ /* 0x010fd00000000014 */
[----:B-----5:R-:W-:-:S08]  /*0170*/  DADD R18, R20, R18 ;  /* 0x0000000014127229 */ /* 0x020fd00000000012 */
[----:B------:R-:W-:-:S08]  /*0180*/  DADD R16, R18, R16 ;  /* 0x0000000012107229 */ /* 0x000fd00000000010 */
[----:B------:R-:W-:-:S08]  /*0190*/  DADD R14, R16, R14 ;  /* 0x00000000100e7229 */ /* 0x000fd0000000000e */
[----:B------:R-:W-:-:S08]  /*01a0*/  DADD R12, R14, R12 ;  /* 0x000000000e0c7229 */ /* 0x000fd0000000000c */
[----:B------:R-:W-:-:S08]  /*01b0*/  DADD R10, R12, R10 ;  /* 0x000000000c0a7229 */ /* 0x000fd0000000000a */
[----:B------:R-:W-:-:S08]  /*01c0*/  DADD R8, R10, R8 ;  /* 0x000000000a087229 */ /* 0x000fd00000000008 */
[----:B------:R-:W-:-:S08]  /*01d0*/  DADD R6, R8, R6 ;  /* 0x0000000008067229 */ /* 0x000fd00000000006 */
[----:B------:R-:W-:Y:S01]  /*01e0*/  DADD R20, R6, R4 ;  /* 0x0000000006147229 */ /* 0x000fe20000000004 */
[----:B------:R-:W-:Y:S02]  /*01f0*/  IMAD.U32 R5, RZ, RZ, UR5 ;  /* 0x00000005ff057e24 */ /* 0x000fe4000f8e00ff */
[----:B------:R-:W-:Y:S01]  /*0200*/  IMAD.U32 R4, RZ, RZ, UR4 ;  /* 0x00000004ff047e24 */ /* 0x000fe2000f8e00ff */
[----:B------:R-:W-:-:S07]  /*0210*/  UMOV UR4, 0x8 ;  /* 0x0000000800047882 */ /* 0x000fce0000000000 */
.L_x_5:
[----:B------:R-:W2:Y:S04]  /*0220*/  LDG.E.64 R22, desc[UR6][R4.64+0x10] ;  /* 0x0000100604167981 */ /* 0x000ea8000c1e1b00 */
[----:B------:R-:W3:Y:S04]  /*0230*/  LDG.E.64 R24, desc[UR6][R4.64+0x18] ;  /* 0x0000180604187981 */ /* 0x000ee8000c1e1b00 */
[----:B------:R-:W4:Y:S04]  /*0240*/  LDG.E.64 R26, desc[UR6][R4.64+0x20] ;  /* 0x00002006041a7981 */ /* 0x000f28000c1e1b00 */
[----:B------:R-:W5:Y:S04]  /*0250*/  LDG.E.64 R6, desc[UR6][R4.64+0x28] ;  /* 0x0000280604067981 */ /* 0x000f68000c1e1b00 */
[----:B------:R-:W5:Y:S04]  /*0260*/  LDG.E.64 R8, desc[UR6][R4.64+0x30] ;  /* 0x0000300604087981 */ /* 0x000f68000c1e1b00 */
[----:B------:R-:W5:Y:S04]  /*0270*/  LDG.E.64 R10, desc[UR6][R4.64+0x38] ;  /* 0x00003806040a7981 */ /* 0x000f68000c1e1b00 */
[----:B------:R-:W5:Y:S04]  /*0280*/  LDG.E.64 R12, desc[UR6][R4.64+0x40] ;  /* 0x00004006040c7981 */ /* 0x000f68000c1e1b00 */
[----:B------:R-:W5:Y:S04]  /*0290*/  LDG.E.64 R14, desc[UR6][R4.64+0x48] ;  /* 0x00004806040e7981 */ /* 0x000f68000c1e1b00 */
[----:B------:R-:W5:Y:S04]  /*02a0*/  LDG.E.64 R16, desc[UR6][R4.64+0x50] ;  /* 0x0000500604107981 */ /* 0x000f68000c1e1b00 */
[----:B------:R-:W5:Y:S01]  /*02b0*/  LDG.E.64 R18, desc[UR6][R4.64+0x58] ;  /* 0x0000580604127981 */ /* 0x000f62000c1e1b00 */
[----:B--2---:R-:W-:-:S03]  /*02c0*/  DADD R20, R22, R20 ;  /* 0x0000000016147229 */ /* 0x004fc60000000014 */
[----:B------:R-:W2:Y:S05]  /*02d0*/  LDG.E.64 R22, desc[UR6][R4.64+0x60] ;  /* 0x0000600604167981 */ /* 0x000eaa000c1e1b00 */
[----:B---3--:R-:W-:Y:S01]  /*02e0*/  DADD R20, R20, R24 ;  /* 0x0000000014147229 */ /* 0x008fe20000000018 */
[----:B------:R-:W3:Y:S07]  /*02f0*/  LDG.E.64 R24, desc[UR6][R4.64+0x68] ;  /* 0x0000680604187981 */ /* 0x000eee000c1e1b00 */
[----:B----4-:R-:W-:-:S02]  /*0300*/  DADD R26, R20, R26 ;  /* 0x00000000141a7229 */ /* 0x010fc4000000001a */
[----:B------:R-:W4:Y:S06]  /*0310*/  LDG.E.64 R20, desc[UR6][R4.64+0x70] ;  /* 0x0000700604147981 */ /* 0x000f2c000c1e1b00 */
[----:B-----5:R-:W-:Y:S01]  /*0320*/  DADD R26, R26, R6 ;  /* 0x000000001a1a7229 */ /* 0x020fe20000000006 */
[----:B------:R-:W5:Y:S07]  /*0330*/  LDG.E.64 R6, desc[UR6][R4.64+0x78] ;  /* 0x0000780604067981 */ /* 0x000f6e000c1e1b00 */
[----:B------:R-:W-:Y:S01]  /*0340*/  DADD R26, R26, R8 ;  /* 0x000000001a1a7229 */ /* 0x000fe20000000008 */
        /* <DEDUP_REMOVED lines=11> */
[----:B--2---:R-:W-:Y:S01]  /*0400*/  DADD R26, R26, R22 ;  /* 0x000000001a1a7229 */ /* 0x004fe20000000016 */
[----:B------:R-:W2:Y:S07]  /*0410*/  LDG.E.64 R22, desc[UR6][R4.64+0xb0] ;  /* 0x0000b00604167981 */ /* 0x000eae000c1e1b00 */
[----:B---3--:R-:W-:Y:S01]  /*0420*/  DADD R26, R26, R24 ;  /* 0x000000001a1a7229 */ /* 0x008fe20000000018 */
[----:B------:R-:W3:Y:S07]  /*0430*/  LDG.E.64 R24, desc[UR6][R4.64+0xb8] ;  /* 0x0000b80604187981 */ /* 0x000eee000c1e1b00 */
[----:B----4-:R-:W-:Y:S01]  /*0440*/  DADD R26, R26, R20 ;  /* 0x000000001a1a7229 */ /* 0x010fe20000000014 */
[----:B------:R-:W4:Y:S07]  /*0450*/  LDG.E.64 R20, desc[UR6][R4.64+0xc0] ;  /* 0x0000c00604147981 */ /* 0x000f2e000c1e1b00 */
        /* <DEDUP_REMOVED lines=137> */
[----:B------:R0:W3:Y:S01]  /*0cf0*/  LDG.E.64 R24, desc[UR6][R4.64+0x2e8] ;  /* 0x0002e80604187981 */ /* 0x0000e2000c1e1b00 */
[----:B------:R-:W-:-:S04]  /*0d00*/  UIADD3 UR4, UPT, UPT, UR4, 0x5c, URZ ;  /* 0x0000005c04047890 */ /* 0x000fc8000fffe0ff */
[----:B------:R-:W-:Y:S02]  /*0d10*/  UISETP.NE.AND UP0, UPT, UR4, 0x3fc, UPT ;  /* 0x000003fc0400788c */ /* 0x000fe4000bf05270 */
[----:B----4-:R-:W-:Y:S01]  /*0d20*/  DADD R20, R26, R20 ;  /* 0x000000001a147229 */ /* 0x010fe20000000014 */
[----:B0-----:R-:W-:-:S07]  /*0d30*/  IADD3 R4, P0, PT, R4, 0x2e0, RZ ;  /* 0x000002e004047810 */ /* 0x001fce0007f1e0ff */
[----:B-----5:R-:W-:Y:S01]  /*0d40*/  DADD R6, R20, R6 ;  /* 0x0000000014067229 */ /* 0x020fe20000000006 */
[----:B------:R-:W-:-:S07]  /*0d50*/  IADD3.X R5, PT, PT, RZ, R5, RZ, P0, !PT ;  /* 0x00000005ff057210 */ /* 0x000fce00007fe4ff */
[----:B------:R-:W-:-:S08]  /*0d60*/  DADD R6, R6, R8 ;  /* 0x0000000006067229 */ /* 0x000fd00000000008 */
[----:B------:R-:W-:-:S08]  /*0d70*/  DADD R6, R6, R10 ;  /* 0x0000000006067229 */ /* 0x000fd0000000000a */
[----:B------:R-:W-:-:S08]  /*0d80*/  DADD R6, R6, R12 ;  /* 0x0000000006067229 */ /* 0x000fd0000000000c */
[----:B------:R-:W-:-:S08]  /*0d90*/  DADD R6, R6, R14 ;  /* 0x0000000006067229 */ /* 0x000fd0000000000e */
[----:B------:R-:W-:-:S08]  /*0da0*/  DADD R16, R16, R6 ;  /* 0x0000000010107229 */ /* 0x000fd00000000006 */
[----:B------:R-:W-:-:S08]  /*0db0*/  DADD R16, R16, R18 ;  /* 0x0000000010107229 */ /* 0x000fd00000000012 */
[----:B--2---:R-:W-:-:S08]  /*0dc0*/  DADD R16, R16, R22 ;  /* 0x0000000010107229 */ /* 0x004fd00000000016 */
[----:B---3--:R-:W-:Y:S01]  /*0dd0*/  DADD R20, R16, R24 ;  /* 0x0000000010147229 */ /* 0x008fe20000000018 */
[----:B------:R-:W-:Y:S10]  /*0de0*/  BRA.U UP0, `(.L_x_5) ;  /* 0xfffffff5000c7547 */ /* 0x000ff4000b83ffff */
[----:B------:R-:W-:Y:S01]  /*0df0*/  DMUL R6, R20, 6 ;  /* 0x4018000014067828 */ /* 0x000fe20000000000 */
[----:B------:R-:W-:Y:S01]  /*0e00*/  IMAD.MOV.U32 R10, RZ, RZ, 0x0 ;  /* 0x00000000ff0a7424 */ /* 0x000fe200078e00ff */
[----:B------:R-:W-:Y:S01]  /*0e10*/  MOV R11, 0x3fd80000 ;  /* 0x3fd80000000b7802 */ /* 0x000fe20000000f00 */
[----:B------:R0:W-:Y:S03]  /*0e20*/  STG.E.64 desc[UR6][R2.64], R20 ;  /* 0x0000001402007986 */ /* 0x0001e6000c101b06 */
[----:B------:R-:W1:Y:S04]  /*0e30*/  MUFU.RSQ64H R5, R7 ;  /* 0x0000000700057308 */ /* 0x000e680000001c00 */
[----:B------:R-:W-:-:S05]  /*0e40*/  VIADD R4, R7, 0xfcb00000 ;  /* 0xfcb0000007047836 */ /* 0x000fca0000000000 */
[----:B------:R-:W-:Y:S01]  /*0e50*/  ISETP.GE.U32.AND P0, PT, R4, 0x7ca00000, PT ;  /* 0x7ca000000400780c */ /* 0x000fe20003f06070 */
[----:B-1----:R-:W-:-:S08]  /*0e60*/  DMUL R8, R4, R4 ;  /* 0x0000000404087228 */ /* 0x002fd00000000000 */
[----:B------:R-:W-:-:S08]  /*0e70*/  DFMA R8, R6, -R8, 1 ;  /* 0x3ff000000608742b */ /* 0x000fd00000000808 */
[----:B------:R-:W-:Y:S02]  /*0e80*/  DFMA R10, R8, R10, 0.5 ;  /* 0x3fe00000080a742b */ /* 0x000fe4000000000a */
[----:B------:R-:W-:-:S08]  /*0e90*/  DMUL R8, R4, R8 ;  /* 0x0000000804087228 */ /* 0x000fd00000000000 */
[----:B------:R-:W-:-:S08]  /*0ea0*/  DFMA R12, R10, R8, R4 ;  /* 0x000000080a0c722b */ /* 0x000fd00000000004 */
[----:B------:R-:W-:Y:S02]  /*0eb0*/  DMUL R14, R6, R12 ;  /* 0x0000000c060e7228 */ /* 0x000fe40000000000 */
[----:B------:R-:W-:Y:S02]  /*0ec0*/  VIADD R11, R13, 0xfff00000 ;  /* 0xfff000000d0b7836 */ /* 0x000fe40000000000 */
[----:B------:R-:W-:-:S04]  /*0ed0*/  IMAD.MOV.U32 R10, RZ, RZ, R12 ;  /* 0x000000ffff0a7224 */ /* 0x000fc800078e000c */
[----:B------:R-:W-:-:S08]  /*0ee0*/  DFMA R16, R14, -R14, R6 ;  /* 0x8000000e0e10722b */ /* 0x000fd00000000006 */
[----:B------:R-:W-:Y:S01]  /*0ef0*/  DFMA R8, R16, R10, R14 ;  /* 0x0000000a1008722b */ /* 0x000fe2000000000e */
[----:B0-----:R-:W-:Y:S10]  /*0f00*/  @!P0 BRA `(.L_x_6) ;  /* 0x0000000000088947 */ /* 0x001ff40003800000 */
[----:B------:R-:W-:-:S07]  /*0f10*/  MOV R0, 0xf30 ;  /* 0x00000f3000007802 */ /* 0x000fce0000000f00 */
[----:B------:R-:W-:Y:S05]  /*0f20*/  CALL.REL.NOINC `($__internal_0_$__cuda_sm20_dsqrt_rn_f64_mediumpath_v1) ;  /* 0x00000000000c7944 */ /* 0x000fea0003c00000 */
.L_x_6:
[----:B------:R-:W0:Y:S02]  /*0f30*/  LDC.64 R2, c[0x0][0x388] ;  /* 0x0000e200ff027b82 */ /* 0x000e240000000a00 */
[----:B0-----:R-:W-:Y:S01]  /*0f40*/  STG.E.64 desc[UR6][R2.64], R8 ;  /* 0x0000000802007986 */ /* 0x001fe2000c101b06 */
[----:B------:R-:W-:Y:S05]  /*0f50*/  EXIT ;  /* 0x000000000000794d */ /* 0x000fea0003800000 */
        .weak           $__internal_0_$__cuda_sm20_dsqrt_rn_f64_mediumpath_v1
        .type           $__internal_0_$__cuda_sm20_dsqrt_rn_f64_mediumpath_v1,@function
        .size           $__internal_0_$__cuda_sm20_dsqrt_rn_f64_mediumpath_v1,(.L_x_20 - $__internal_0_$__cuda_sm20_dsqrt_rn_f64_mediumpath_v1)
$__internal_0_$__cuda_sm20_dsqrt_rn_f64_mediumpath_v1:
[----:B------:R-:W-:Y:S01]  /*0f60*/  ISETP.GE.U32.AND P0, PT, R4, -0x3400000, PT ;  /* 0xfcc000000400780c */ /* 0x000fe20003f06070 */
[----:B------:R-:W-:Y:S01]  /*0f70*/  IMAD.MOV.U32 R4, RZ, RZ, R6 ;  /* 0x000000ffff047224 */ /* 0x000fe200078e0006 */
[----:B------:R-:W-:Y:S01]  /*0f80*/  MOV R10, R12 ;  /* 0x0000000c000a7202 */ /* 0x000fe20000000f00 */
[----:B------:R-:W-:Y:S01]  /*0f90*/  IMAD.MOV.U32 R5, RZ, RZ, R7 ;  /* 0x000000ffff057224 */ /* 0x000fe200078e0007 */
[----:B------:R-:W-:Y:S01]  /*0fa0*/  MOV R2, R16 ;  /* 0x0000001000027202 */ /* 0x000fe20000000f00 */
[----:B------:R-:W-:-:S08]  /*0fb0*/  IMAD.MOV.U32 R3, RZ, RZ, R17 ;  /* 0x000000ffff037224 */ /* 0x000fd000078e0011 */
[----:B------:R-:W-:Y:S05]  /*0fc0*/  @!P0 BRA `(.L_x_7) ;  /* 0x0000000000208947 */ /* 0x000fea0003800000 */
[----:B------:R-:W-:-:S10]  /*0fd0*/  DFMA.RM R2, R2, R10, R14 ;  /* 0x0000000a0202722b */ /* 0x000fd4000000400e */
[----:B------:R-:W-:-:S05]  /*0fe0*/  IADD3 R6, P0, PT, R2, 0x1, RZ ;  /* 0x0000000102067810 */ /* 0x000fca0007f1e0ff */
[----:B------:R-:W-:-:S06]  /*0ff0*/  IMAD.X R7, RZ, RZ, R3, P0 ;  /* 0x000000ffff077224 */ /* 0x000fcc00000e0603 */
[----:B------:R-:W-:-:S08]  /*1000*/  DFMA.RP R4, -R2, R6, R4 ;  /* 0x000000060204722b */ /* 0x000fd00000008104 */
[----:B------:R-:W-:-:S06]  /*1010*/  DSETP.GT.AND P0, PT, R4, RZ, PT ;  /* 0x000000ff0400722a */ /* 0x000fcc0003f04000 */
[----:B------:R-:W-:Y:S02]  /*1020*/  FSEL R2, R6, R2, P0 ;  /* 0x0000000206027208 */ /* 0x000fe40000000000 */
[----:B------:R-:W-:Y:S01]  /*1030*/  FSEL R3, R7, R3, P0 ;  /* 0x0000000307037208 */ /* 0x000fe20000000000 */
[----:B------:R-:W-:Y:S06]  /*1040*/  BRA `(.L_x_8) ;  /* 0x0000000000647947 */ /* 0x000fec0003800000 */
.L_x_7:
[----:B------:R-:W-:-:S14]  /*1050*/  DSETP.NE.AND P0, PT, R4, RZ, PT ;  /* 0x000000ff0400722a */ /* 0x000fdc0003f05000 */
[----:B------:R-:W-:Y:S05]  /*1060*/  @!P0 BRA `(.L_x_9) ;  /* 0x0000000000588947 */ /* 0x000fea0003800000 */
[----:B------:R-:W-:-:S13]  /*1070*/  ISETP.GE.AND P0, PT, R5, RZ, PT ;  /* 0x000000ff0500720c */ /* 0x000fda0003f06270 */
[----:B------:R-:W-:Y:S01]  /*1080*/  @!P0 MOV R2, 0x0 ;  /* 0x0000000000028802 */ /* 0x000fe20000000f00 */
[----:B------:R-:W-:Y:S01]  /*1090*/  @!P0 IMAD.MOV.U32 R3, RZ, RZ, -0x80000 ;  /* 0xfff80000ff038424 */ /* 0x000fe200078e00ff */
[----:B------:R-:W-:Y:S06]  /*10a0*/  @!P0 BRA `(.L_x_8) ;  /* 0x00000000004c8947 */ /* 0x000fec0003800000 */
[----:B------:R-:W-:-:S13]  /*10b0*/  ISETP.GT.AND P0, PT, R5, 0x7fefffff, PT ;  /* 0x7fefffff0500780c */ /* 0x000fda0003f04270 */
[----:B------:R-:W-:Y:S05]  /*10c0*/  @P0 BRA `(.L_x_9) ;  /* 0x0000000000400947 */ /* 0x000fea0003800000 */
[----:B------:R-:W-:Y:S01]  /*10d0*/  DMUL R2, R4, 8.11296384146066816958e+31 ;  /* 0x4690000004027828 */ /* 0x000fe20000000000 */
[----:B------:R-:W-:Y:S01]  /*10e0*/  MOV R8, 0x0 ;  /* 0x0000000000087802 */ /* 0x000fe20000000f00 */
[----:B------:R-:W-:Y:S02]  /*10f0*/  IMAD.MOV.U32 R4, RZ, RZ, RZ ;  /* 0x000000ffff047224 */ /* 0x000fe400078e00ff */
[----:B------:R-:W-:Y:S02]  /*1100*/  IMAD.MOV.U32 R9, RZ, RZ, 0x3fd80000 ;  /* 0x3fd80000ff097424 */ /* 0x000fe400078e00ff */
[----:B------:R-:W0:Y:S02]  /*1110*/  MUFU.RSQ64H R5, R3 ;  /* 0x0000000300057308 */ /* 0x000e240000001c00 */
[----:B0-----:R-:W-:-:S08]  /*1120*/  DMUL R6, R4, R4 ;  /* 0x0000000404067228 */ /* 0x001fd00000000000 */
[----:B------:R-:W-:-:S08]  /*1130*/  DFMA R6, R2, -R6, 1 ;  /* 0x3ff000000206742b */ /* 0x000fd00000000806 */
[----:B------:R-:W-:Y:S02]  /*1140*/  DFMA R8, R6, R8, 0.5 ;  /* 0x3fe000000608742b */ /* 0x000fe40000000008 */
[----:B------:R-:W-:-:S08]  /*1150*/  DMUL R6, R4, R6 ;  /* 0x0000000604067228 */ /* 0x000fd00000000000 */
[----:B------:R-:W-:-:S08]  /*1160*/  DFMA R6, R8, R6, R4 ;  /* 0x000000060806722b */ /* 0x000fd00000000004 */
[----:B------:R-:W-:Y:S02]  /*1170*/  DMUL R4, R2, R6 ;  /* 0x0000000602047228 */ /* 0x000fe40000000000 */
[----:B------:R-:W-:-:S06]  /*1180*/  VIADD R7, R7, 0xfff00000 ;  /* 0xfff0000007077836 */ /* 0x000fcc0000000000 */
[----:B------:R-:W-:-:S08]  /*1190*/  DFMA R8, R4, -R4, R2 ;  /* 0x800000040408722b */ /* 0x000fd00000000002 */
[----:B------:R-:W-:-:S10]  /*11a0*/  DFMA R2, R6, R8, R4 ;  /* 0x000000080602722b */ /* 0x000fd40000000004 */
[----:B------:R-:W-:Y:S01]  /*11b0*/  IADD3 R3, PT, PT, R3, -0x3500000, RZ ;  /* 0xfcb0000003037810 */ /* 0x000fe20007ffe0ff */
[----:B------:R-:W-:Y:S06]  /*11c0*/  BRA `(.L_x_8) ;  /* 0x0000000000047947 */ /* 0x000fec0003800000 */
.L_x_9:
[----:B------:R-:W-:-:S11]  /*11d0*/  DADD R2, R4, R4 ;  /* 0x0000000004027229 */ /* 0x000fd60000000004 */
.L_x_8:
[----:B------:R-:W-:Y:S01]  /*11e0*/  IMAD.MOV.U32 R8, RZ, RZ, R2 ;  /* 0x000000ffff087224 */ /* 0x000fe200078e0002 */
[----:B------:R-:W-:Y:S01]  /*11f0*/  MOV R9, R3 ;  /* 0x0000000300097202 */ /* 0x000fe20000000f00 */
[----:B------:R-:W-:Y:S01]  /*1200*/  IMAD.MOV.U32 R2, RZ, RZ, R0 ;  /* 0x000000ffff027224 */ /* 0x000fe200078e0000 */
[----:B------:R-:W-:-:S04]  /*1210*/  MOV R3, 0x0 ;  /* 0x0000000000037802 */ /* 0x000fc80000000f00 */
[----:B------:R-:W-:Y:S05]  /*1220*/  RET.REL.NODEC R2 `(_Z10sum02GPU01PdS_) ;  /* 0xffffffec02747950 */ /* 0x000fea0003c3ffff */
.L_x_10:
        /* <DEDUP_REMOVED lines=13> */
.L_x_20:


//--------------------- .text._Z10sum01GPU01Pdd   --------------------------
	.section	.text._Z10sum01GPU01Pdd,"ax",@progbits
	.align	128
        .global         _Z10sum01GPU01Pdd
        .type           _Z10sum01GPU01Pdd,@function
        .size           _Z10sum01GPU01Pdd,(.L_x_21 - _Z10sum01GPU01Pdd)
        .other          _Z10sum01GPU01Pdd,@"STO_CUDA_ENTRY STV_DEFAULT"
_Z10sum01GPU01Pdd:
.text._Z10sum01GPU01Pdd:
[----:B------:R-:W-:Y:S01]  /*0000*/  LDC R1, c[0x0][0x37c] ;  /* 0x0000df00ff017b82 */ /* 0x000fe20000000800 */
[----:B------:R-:W0:Y:S07]  /*0010*/  S2R R7, SR_TID.X ;  /* 0x0000000000077919 */ /* 0x000e2e0000002100 */
[----:B------:R-:W1:Y:S02]  /*0020*/  LDC.64 R2, c[0x0][0x388] ;  /* 0x0000e200ff027b82 */ /* 0x000e640000000a00 */
[----:B-1----:R-:W-:Y:S01]  /*0030*/  DMUL R2, R2, 0.0009765625 ;  /* 0x3f50000002027828 */ /* 0x002fe20000000000 */
[----:B0-----:R-:W0:Y:S07]  /*0040*/  I2F.F64.U32 R4, R7 ;  /* 0x0000000700047312 */ /* 0x001e2e0000201800 */
[----:B0-----:R-:W-:-:S08]  /*0050*/  DFMA R8, R2, R4, 1 ;  /* 0x3ff000000208742b */ /* 0x001fd00000000004 */
[----:B------:R-:W-:-:S08]  /*0060*/  DADD R2, R2, R8 ;  /* 0x0000000002027229 */ /* 0x000fd00000000008 */
[----:B------:R-:W-:-:S08]  /*0070*/  DADD R2, R2, -1 ;  /* 0xbff0000002027429 */ /* 0x000fd00000000000 */
[----:B------:R-:W-:-:S14]  /*0080*/  DSETP.GEU.AND P0, PT, R8, R2, PT ;  /* 0x000000020800722a */ /* 0x000fdc0003f0e000 */
[----:B------:R-:W-:Y:S05]  /*0090*/  @P0 EXIT ;  /* 0x000000000000094d */ /* 0x000fea0003800000 */
[----:B------:R-:W0:Y:S01]  /*00a0*/  LDC.64 R4, c[0x0][0x380] ;  /* 0x0000e000ff047b82 */ /* 0x000e220000000a00 */
[----:B------:R-:W1:Y:S01]  /*00b0*/  LDCU.64 UR4, c[0x0][0x358] ;  /* 0x00006b00ff0477ac */ /* 0x000e620008000a00 */
[----:B0-----:R-:W-:-:S05]  /*00c0*/  IMAD.WIDE.U32 R4, R7, 0x8, R4 ;  /* 0x0000000807047825 */ /* 0x001fca00078e0004 */
[----:B-1----:R0:W5:Y:S01]  /*00d0*/  LDG.E.64 R6, desc[UR4][R4.64] ;  /* 0x0000000404067981 */ /* 0x002162000c1e1b00 */
[----:B------:R-:W-:Y:S01]  /*00e0*/  BSSY.RECONVERGENT B0, `(.L_x_11) ;  /* 0x0000015000007945 */ /* 0x000fe20003800200 */
.L_x_14:
[C---:B------:R-:W-:Y:S01]  /*00f0*/  DMUL R16, R8.reuse, R8 ;  /* 0x0000000808107228 */ /* 0x040fe20000000000 */
[----:B------:R-:W-:Y:S01]  /*0100*/  BSSY.RECONVERGENT B1, `(.L_x_12) ;  /* 0x0000010000017945 */ /* 0x000fe20003800200 */
[----:B------:R-:W-:-:S04]  /*0110*/  DADD R8, R8, 1 ;  /* 0x3ff0000008087429 */ /* 0x000fc80000000000 */
[----:B------:R-:W1:Y:S04]  /*0120*/  MUFU.RCP64H R11, R17 ;  /* 0x00000011000b7308 */ /* 0x000e680000001800 */
[----:B------:R-:W-:Y:S01]  /*0130*/  VIADD R10, R17, 0x300402 ;  /* 0x00300402110a7836 */ /* 0x000fe20000000000 */
[----:B------:R-:W-:-:S04]  /*0140*/  DSETP.GEU.AND P0, PT, R8, R2, PT ;  /* 0x000000020800722a */ /* 0x000fc80003f0e000 */
[----:B------:R-:W-:Y:S01]  /*0150*/  FSETP.GEU.AND P1, PT, |R10|, 5.8789094863358348022e-39, PT ;  /* 0x004004020a00780b */ /* 0x000fe20003f2e200 */
[----:B-1----:R-:W-:-:S08]  /*0160*/  DFMA R12, -R16, R10, 1 ;  /* 0x3ff00000100c742b */ /* 0x002fd0000000010a */
[----:B------:R-:W-:-:S08]  /*0170*/  DFMA R12, R12, R12, R12 ;  /* 0x0000000c0c0c722b */ /* 0x000fd0000000000c */
[----:B------:R-:W-:-:S08]  /*0180*/  DFMA R12, R10, R12, R10 ;  /* 0x0000000c0a0c722b */ /* 0x000fd0000000000a */
[----:B------:R-:W-:-:S08]  /*0190*/  DFMA R14, -R16, R12, 1 ;  /* 0x3ff00000100e742b */ /* 0x000fd0000000010c */
[----:B------:R-:W-:Y:S01]  /*01a0*/  DFMA R12, R12, R14, R12 ;  /* 0x0000000e0c0c722b */ /* 0x000fe2000000000c */
[----:B------:R-:W-:Y:S10]  /*01b0*/  @P1 BRA `(.L_x_13) ;  /* 0x0000000000101947 */ /* 0x000ff40003800000 */
[----:B------:R-:W-:-:S05]  /*01c0*/  LOP3.LUT R0, R17, 0x7fffffff, RZ, 0xc0, !PT ;  /* 0x7fffffff11007812 */ /* 0x000fca00078ec0ff */
[----:B------:R-:W-:Y:S01]  /*01d0*/  VIADD R14, R0, 0xfff00000 ;  /* 0xfff00000000e7836 */ /* 0x000fe20000000000 */
[----:B------:R-:W-:-:S07]  /*01e0*/  MOV R0, 0x200 ;  /* 0x0000020000007802 */ /* 0x000fce0000000f00 */
[----:B0----5:R-:W-:Y:S05]  /*01f0*/  CALL.REL.NOINC `($__internal_1_$__cuda_sm20_dblrcp_rn_slowpath_v3) ;  /* 0x0000000000187944 */ /* 0x021fea0003c00000 */
.L_x_13:
[----:B------:R-:W-:Y:S05]  /*0200*/  BSYNC.RECONVERGENT B1 ;  /* 0x0000000000017941 */ /* 0x000fea0003800200 */
.L_x_12:
[----:B-----5:R-:W-:Y:S01]  /*0210*/  DADD R6, R12, R6 ;  /* 0x000000000c067229 */ /* 0x020fe20000000006 */
[----:B------:R-:W-:Y:S10]  /*0220*/  @!P0 BRA `(.L_x_14) ;  /* 0xfffffffc00b08947 */ /* 0x000ff4000383ffff */
[----:B------:R-:W-:Y:S05]  /*0230*/  BSYNC.RECONVERGENT B0 ;  /* 0x0000000000007941 */ /* 0x000fea0003800200 */
.L_x_11:
[----:B------:R-:W-:Y:S01]  /*0240*/  STG.E.64 desc[UR4][R4.64], R6 ;  /* 0x0000000604007986 */ /* 0x000fe2000c101b04 */
[----:B------:R-:W-:Y:S05]  /*0250*/  EXIT ;  /* 0x000000000000794d */ /* 0x000fea0003800000 */
        .weak           $__internal_1_$__cuda_sm20_dblrcp_rn_slowpath_v3
        .type           $__internal_1_$__cuda_sm20_dblrcp_rn_slowpath_v3,@function
        .size           $__internal_1_$__cuda_sm20_dblrcp_rn_slowpath_v3,(.L_x_21 - $__internal_1_$__cuda_sm20_dblrcp_rn_slowpath_v3)
$__internal_1_$__cuda_sm20_dblrcp_rn_slowpath_v3:
[----:B------:R-:W-:Y:S01]  /*0260*/  IMAD.MOV.U32 R10, RZ, RZ, R16 ;  /* 0x000000ffff0a7224 */ /* 0x000fe200078e0010 */
[----:B------:R-:W-:Y:S01]  /*0270*/  MOV R11, R17 ;  /* 0x00000011000b7202 */ /* 0x000fe20000000f00 */
[----:B------:R-:W-:Y:S05]  /*0280*/  BSSY.RECONVERGENT B2, `(.L_x_15) ;  /* 0x0000024000027945 */ /* 0x000fea0003800200 */
[----:B------:R-:W-:-:S14]  /*0290*/  DSETP.GTU.AND P1, PT, |R10|, +INF , PT ;  /* 0x7ff000000a00742a */ /* 0x000fdc0003f2c200 */
[----:B------:R-:W-:Y:S05]  /*02a0*/  @P1 BRA `(.L_x_16) ;  /* 0x00000000007c1947 */ /* 0x000fea0003800000 */
[----:B------:R-:W-:-:S05]  /*02b0*/  LOP3.LUT R16, R17, 0x7fffffff, RZ, 0xc0, !PT ;  /* 0x7fffffff11107812 */ /* 0x000fca00078ec0ff */
[----:B------:R-:W-:-:S05]  /*02c0*/  VIADD R12, R16, 0xffffffff ;  /* 0xffffffff100c7836 */ /* 0x000fca0000000000 */
[----:B------:R-:W-:-:S13]  /*02d0*/  ISETP.GE.U32.AND P1, PT, R12, 0x7fefffff, PT ;  /* 0x7fefffff0c00780c */ /* 0x000fda0003f26070 */
[----:B------:R-:W-:Y:S01]  /*02e0*/  @P1 LOP3.LUT R13, R11, 0x7ff00000, RZ, 0x3c, !PT ;  /* 0x7ff000000b0d1812 */ /* 0x000fe200078e3cff */
[----:B------:R-:W-:Y:S01]  /*02f0*/  @P1 IMAD.MOV.U32 R12, RZ, RZ, RZ ;  /* 0x000000ffff0c1224 */ /* 0x000fe200078e00ff */
[----:B------:R-:W-:Y:S06]  /*0300*/  @P1 BRA `(.L_x_17) ;  /* 0x00000000006c1947 */ /* 0x000fec0003800000 */
[----:B------:R-:W-:-:S13]  /*0310*/  ISETP.GE.U32.AND P1, PT, R16, 0x1000001, PT ;  /* 0x010000011000780c */ /* 0x000fda0003f26070 */
[----:B------:R-:W-:Y:S05]  /*0320*/  @!P1 BRA `(.L_x_18) ;  /* 0x0000000000349947 */ /* 0x000fea0003800000 */
[----:B------:R-:W-:Y:S01]  /*0330*/  IADD3 R13, PT, PT, R11, -0x3fe00000, RZ ;  /* 0xc02000000b0d7810 */ /* 0x000fe20007ffe0ff */
[----:B------:R-:W-:-:S03]  /*0340*/  IMAD.MOV.U32 R12, RZ, RZ, R10 ;  /* 0x000000ffff0c7224 */ /* 0x000fc600078e000a */
[----:B------:R-:W0:Y:S03]  /*0350*/  MUFU.RCP64H R15, R13 ;  /* 0x0000000d000f7308 */ /* 0x000e260000001800 */
[----:B0-----:R-:W-:-:S08]  /*0360*/  DFMA R16, -R12, R14, 1 ;  /* 0x3ff000000c10742b */ /* 0x001fd0000000010e */
[----:B------:R-:W-:-:S08]  /*0370*/  DFMA R16, R16, R16, R16 ;  /* 0x000000101010722b */ /* 0x000fd00000000010 */
[----:B------:R-:W-:-:S08]  /*0380*/  DFMA R16, R14, R16, R14 ;  /* 0x000000100e10722b */ /* 0x000fd0000000000e */
[----:B------:R-:W-:-:S08]  /*0390*/  DFMA R14, -R12, R16, 1 ;  /* 0x3ff000000c0e742b */ /* 0x000fd00000000110 */
[----:B------:R-:W-:-:S08]  /*03a0*/  DFMA R14, R16, R14, R16 ;  /* 0x0000000e100e722b */ /* 0x000fd00000000010 */
[----:B------:R-:W-:-:S08]  /*03b0*/  DMUL R14, R14, 2.2250738585072013831e-308 ;  /* 0x001000000e0e7828 */ /* 0x000fd00000000000 */
[----:B------:R-:W-:-:S08]  /*03c0*/  DFMA R10, -R10, R14, 1 ;  /* 0x3ff000000a0a742b */ /* 0x000fd0000000010e */
[----:B------:R-:W-:-:S08]  /*03d0*/  DFMA R10, R10, R10, R10 ;  /* 0x0000000a0a0a722b */ /* 0x000fd0000000000a */
[----:B------:R-:W-:Y:S01]  /*03e0*/  DFMA R12, R14, R10, R14 ;  /* 0x0000000a0e0c722b */ /* 0x000fe2000000000e */
[----:B------:R-:W-:Y:S10]  /*03f0*/  BRA `(.L_x_17) ;  /* 0x0000000000307947 */ /* 0x000ff40003800000 */
.L_x_18:
[----:B------:R-:W-:Y:S01]  /*0400*/  DMUL R10, R10, 8.11296384146066816958e+31 ;  /* 0x469000000a0a7828 */ /* 0x000fe20000000000 */
[----:B------:R-:W-:-:S05]  /*0410*/  IMAD.MOV.U32 R12, RZ, RZ, R14 ;  /* 0x000000ffff0c7224 */ /* 0x000fca00078e000e */
[----:B------:R-:W0:Y:S02]  /*0420*/  MUFU.RCP64H R13, R11 ;  /* 0x0000000b000d7308 */ /* 0x000e240000001800 */
[----:B0-----:R-:W-:-:S08]  /*0430*/  DFMA R14, -R10, R12, 1 ;  /* 0x3ff000000a0e742b */ /* 0x001fd0000000010c */
[----:B------:R-:W-:-:S08]  /*0440*/  DFMA R14, R14, R14, R14 ;  /* 0x0000000e0e0e722b */ /* 0x000fd0000000000e */
[----:B------:R-:W-:-:S08]  /*0450*/  DFMA R14, R12, R14, R12 ;  /* 0x0000000e0c0e722b */ /* 0x000fd0000000000c */
[----:B------:R-:W-:-:S08]  /*0460*/  DFMA R12, -R10, R14, 1 ;  /* 0x3ff000000a0c742b */ /* 0x000fd0000000010e */
[----:B------:R-:W-:-:S08]  /*0470*/  DFMA R12, R14, R12, R14 ;  /* 0x0000000c0e0c722b */ /* 0x000fd0000000000e */
[----:B------:R-:W-:Y:S01]  /*0480*/  DMUL R12, R12, 8.11296384146066816958e+31 ;  /* 0x469000000c0c7828 */ /* 0x000fe20000000000 */
[----:B------:R-:W-:Y:S10]  /*0490*/  BRA `(.L_x_17) ;  /* 0x0000000000087947 */ /* 0x000ff40003800000 */
.L_x_16:
[----:B------:R-:W-:Y:S02]  /*04a0*/  LOP3.LUT R13, R11, 0x80000, RZ, 0xfc, !PT ;  /* 0x000800000b0d7812 */ /* 0x000fe400078efcff */
[----:B------:R-:W-:-:S07]  /*04b0*/  MOV R12, R10 ;  /* 0x0000000a000c7202 */ /* 0x000fce0000000f00 */
.L_x_17:
[----:B------:R-:W-:Y:S05]  /*04c0*/  BSYNC.RECONVERGENT B2 ;  /* 0x0000000000027941 */ /* 0x000fea0003800200 */
.L_x_15:
[----:B------:R-:W-:Y:S01]  /*04d0*/  IMAD.MOV.U32 R10, RZ, RZ, R0 ;  /* 0x000000ffff0a7224 */ /* 0x000fe200078e0000 */
[----:B------:R-:W-:-:S04]  /*04e0*/  MOV R11, 0x0 ;  /* 0x00000000000b7802 */ /* 0x000fc80000000f00 */
[----:B------:R-:W-:Y:S05]  /*04f0*/  RET.REL.NODEC R10 `(_Z10sum01GPU01Pdd) ;  /* 0xfffffff80ac07950 */ /* 0x000fea0003c3ffff */
.L_x_19:
        /* <DEDUP_REMOVED lines=16> */
.L_x_21:


//--------------------- .nv.shared.reserved.0     --------------------------
	.section	.nv.shared.reserved.0,"aw",@nobits
	.weak		__nv_reservedSMEM_offset_0_alias
	.size		__nv_reservedSMEM_offset_0_alias, 0, 64
	.other		__nv_reservedSMEM_offset_0_alias,@"STO_CUDA_RESERVED_SHARED STV_DEFAULT"
__nv_reservedSMEM_offset_0_alias:
	.zero		0
	.zero		64


//--------------------- .nv.constant0._Z7piGPU06v --------------------------
	.section	.nv.constant0._Z7piGPU06v,"a",@progbits
	.sectionflags	@""
	.align	4
.nv.constant0._Z7piGPU06v:
	.zero		896


//--------------------- .nv.constant0._Z7piGPU05v --------------------------
	.section	.nv.constant0._Z7piGPU05v,"a",@progbits
	.sectionflags	@""
	.align	4
.nv.constant0._Z7piGPU05v:
	.zero		896


//--------------------- .nv.constant0._Z7piGPU04v --------------------------
	.section	.nv.constant0._Z7piGPU04v,"a",@progbits
	.sectionflags	@""
	.align	4
.nv.constant0._Z7piGPU04v:
	.zero		896


//--------------------- .nv.constant0._Z7piGPU03v --------------------------
	.section	.nv.constant0._Z7piGPU03v,"a",@progbits
	.sectionflags	@""
	.align	4
.nv.constant0._Z7piGPU03v:
	.zero		896


//--------------------- .nv.constant0._Z7piGPU02v --------------------------
	.section	.nv.constant0._Z7piGPU02v,"a",@progbits
	.sectionflags	@""
	.align	4
.nv.constant0._Z7piGPU02v:
	.zero		896


//--------------------- .nv.constant0._Z10sum02GPU01PdS_ --------------------------
	.section	.nv.constant0._Z10sum02GPU01PdS_,"a",@progbits
	.sectionflags	@""
	.align	4
.nv.constant0._Z10sum02GPU01PdS_:
	.zero		912


//--------------------- .nv.constant0._Z10sum01GPU01Pdd --------------------------
	.section	.nv.constant0._Z10sum01GPU01Pdd,"a",@progbits
	.sectionflags	@""
	.align	4
.nv.constant0._Z10sum01GPU01Pdd:
	.zero		912


//--------------------- SYMBOLS --------------------------

	.type		.nv.reservedSmem.offset0,@object
	.size		.nv.reservedSmem.offset0,0x4
